	.headerflags	@"EF_CUDA_TEXMODE_UNIFIED EF_CUDA_64BIT_ADDRESS EF_CUDA_ACCELERATORS EF_CUDA_SM90 EF_CUDA_VIRTUAL_SM(EF_CUDA_SM90)"
	.elftype	@"ET_EXEC"


//--------------------- .nv.info                  --------------------------
	.section	.nv.info,"",@"SHT_CUDA_INFO"
	.align	4


	//----- nvinfo : EIATTR_REGCOUNT
	.align		4
        /*0000*/ 	.byte	0x04, 0x2f
        /*0002*/ 	.short	(.L_1 - .L_0)
	.align		4
.L_0:
        /*0004*/ 	.word	index@(triton_poi_fused_convolution_15)
        /*0008*/ 	.word	0x00000019


	//----- nvinfo : EIATTR_MIN_STACK_SIZE
	.align		4
.L_1:
        /*000c*/ 	.byte	0x04, 0x12
        /*000e*/ 	.short	(.L_3 - .L_2)
	.align		4
.L_2:
        /*0010*/ 	.word	index@(triton_poi_fused_convolution_15)
        /*0014*/ 	.word	0x00000000


	//----- nvinfo : EIATTR_FRAME_SIZE
	.align		4
.L_3:
        /*0018*/ 	.byte	0x04, 0x11
        /*001a*/ 	.short	(.L_5 - .L_4)
	.align		4
.L_4:
        /*001c*/ 	.word	index@(triton_poi_fused_convolution_15)
        /*0020*/ 	.word	0x00000000


	//----- nvinfo : EIATTR_MIN_STACK_SIZE
	.align		4
.L_5:
        /*0024*/ 	.byte	0x04, 0x12
        /*0026*/ 	.short	(.L_7 - .L_6)
	.align		4
.L_6:
        /*0028*/ 	.word	index@(triton_poi_fused_convolution_15)
        /*002c*/ 	.word	0x00000000
.L_7:


//--------------------- .nv.info.triton_poi_fused_convolution_15 --------------------------
	.section	.nv.info.triton_poi_fused_convolution_15,"",@"SHT_CUDA_INFO"
	.sectionflags	@""
	.align	4


	//----- nvinfo : EIATTR_CUDA_API_VERSION
	.align		4
        /*0000*/ 	.byte	0x04, 0x37
        /*0002*/ 	.short	(.L_9 - .L_8)
.L_8:
        /*0004*/ 	.word	0x0000007c


	//----- nvinfo : EIATTR_KPARAM_INFO
	.align		4
.L_9:
        /*0008*/ 	.byte	0x04, 0x17
        /*000a*/ 	.short	(.L_11 - .L_10)
.L_10:
        /*000c*/ 	.word	0x00000000
        /*0010*/ 	.short	0x0003
        /*0012*/ 	.short	0x0014
        /*0014*/ 	.byte	0x00, 0xf0, 0x11, 0x00


	//----- nvinfo : EIATTR_KPARAM_INFO
	.align		4
.L_11:
        /*0018*/ 	.byte	0x04, 0x17
        /*001a*/ 	.short	(.L_13 - .L_12)
.L_12:
        /*001c*/ 	.word	0x00000000
        /*0020*/ 	.short	0x0002
        /*0022*/ 	.short	0x0010
        /*0024*/ 	.byte	0x00, 0xf0, 0x11, 0x00


	//----- nvinfo : EIATTR_KPARAM_INFO
	.align		4
.L_13:
        /*0028*/ 	.byte	0x04, 0x17
        /*002a*/ 	.short	(.L_15 - .L_14)
.L_14:
        /*002c*/ 	.word	0x00000000
        /*0030*/ 	.short	0x0001
        /*0032*/ 	.short	0x0008
        /*0034*/ 	.byte	0x00, 0xf4, 0x21, 0x00


	//----- nvinfo : EIATTR_KPARAM_INFO
	.align		4
.L_15:
        /*0038*/ 	.byte	0x04, 0x17
        /*003a*/ 	.short	(.L_17 - .L_16)
.L_16:
        /*003c*/ 	.word	0x00000000
        /*0040*/ 	.short	0x0000
        /*0042*/ 	.short	0x0000
        /*0044*/ 	.byte	0x00, 0xf4, 0x21, 0x00


	//----- nvinfo : EIATTR_SPARSE_MMA_MASK
	.align		4
.L_17:
        /*0048*/ 	.byte	0x03, 0x50
        /*004a*/ 	.short	0x0000


	//----- nvinfo : EIATTR_MAXREG_COUNT
	.align		4
        /*004c*/ 	.byte	0x03, 0x1b
        /*004e*/ 	.short	0x00ff


	//----- nvinfo : EIATTR_EXIT_INSTR_OFFSETS
	.align		4
        /*0050*/ 	.byte	0x04, 0x1c
        /*0052*/ 	.short	(.L_19 - .L_18)


	//   ....[0]....
.L_18:
        /*0054*/ 	.word	0x00000510


	//   ....[1]....
        /*0058*/ 	.word	0x00000560


	//----- nvinfo : EIATTR_REQNTID
	.align		4
.L_19:
        /*005c*/ 	.byte	0x04, 0x10
        /*005e*/ 	.short	(.L_21 - .L_20)
.L_20:
        /*0060*/ 	.word	0x00000080
        /*0064*/ 	.word	0x00000001
        /*0068*/ 	.word	0x00000001


	//----- nvinfo : EIATTR_CBANK_PARAM_SIZE
	.align		4
.L_21:
        /*006c*/ 	.byte	0x03, 0x19
        /*006e*/ 	.short	0x0018


	//----- nvinfo : EIATTR_PARAM_CBANK
	.align		4
        /*0070*/ 	.byte	0x04, 0x0a
        /*0072*/ 	.short	(.L_23 - .L_22)
	.align		4
.L_22:
        /*0074*/ 	.word	index@(.nv.constant0.triton_poi_fused_convolution_15)
        /*0078*/ 	.short	0x0210
        /*007a*/ 	.short	0x0018


	//----- nvinfo : EIATTR_SW_WAR
	.align		4
.L_23:
        /*007c*/ 	.byte	0x04, 0x36
        /*007e*/ 	.short	(.L_25 - .L_24)
.L_24:
        /*0080*/ 	.word	0x00000008
.L_25:


//--------------------- .nv.callgraph             --------------------------
	.section	.nv.callgraph,"",@"SHT_CUDA_CALLGRAPH"
	.align	4
	.sectionentsize	8
	.align		4
        /*0000*/ 	.word	0x00000000
	.align		4
        /*0004*/ 	.word	0xffffffff
	.align		4
        /*0008*/ 	.word	0x00000000
	.align		4
        /*000c*/ 	.word	0xfffffffe
	.align		4
        /*0010*/ 	.word	0x00000000
	.align		4
        /*0014*/ 	.word	0xfffffffd
	.align		4
        /*0018*/ 	.word	0x00000000
	.align		4
        /*001c*/ 	.word	0xfffffffc


//--------------------- .text.triton_poi_fused_convolution_15 --------------------------
	.section	.text.triton_poi_fused_convolution_15,"ax",@progbits
	.sectionflags	@"SHF_BARRIERS=1"
	.align	128
        .global         triton_poi_fused_convolution_15
        .type           triton_poi_fused_convolution_15,@function
        .size           triton_poi_fused_convolution_15,(.L_x_1 - triton_poi_fused_convolution_15)
        .other          triton_poi_fused_convolution_15,@"STO_CUDA_ENTRY STV_DEFAULT"
triton_poi_fused_convolution_15:
.text.triton_poi_fused_convolution_15:
[----:B------:R-:W0:Y:S02]  /*0000*/  LDC R1, c[0x0][0x28] ;  /* 0x00000a00ff017b82 */ /* 0x000e240000000800 */
[----:B------:R-:W1:Y:S01]  /*0010*/  S2R R0, SR_CTAID.X ;  /* 0x0000000000007919 */ /* 0x000e620000002500 */
[----:B------:R-:W2:Y:S01]  /*0020*/  LDC.64 R4, c[0x0][0x210] ;  /* 0x00008400ff047b82 */ /* 0x000ea20000000a00 */
[----:B------:R-:W-:Y:S02]  /*0030*/  CS2R R8, SRZ ;  /* 0x0000000000087805 */ /* 0x000fe4000001ff00 */
[----:B------:R-:W-:Y:S01]  /*0040*/  CS2R R10, SRZ ;  /* 0x00000000000a7805 */ /* 0x000fe2000001ff00 */
[----:B------:R-:W3:Y:S01]  /*0050*/  S2R R12, SR_TID.X ;  /* 0x00000000000c7919 */ /* 0x000ee20000002100 */
[----:B------:R-:W-:Y:S01]  /*0060*/  ULDC.64 UR6, c[0x0][0x208] ;  /* 0x0000820000067ab9 */ /* 0x000fe20000000a00 */
[----:B------:R-:W4:Y:S01]  /*0070*/  S2R R2, SR_CTAID.Y ;  /* 0x0000000000027919 */ /* 0x000f220000002600 */
[----:B-1----:R-:W-:Y:S02]  /*0080*/  IMAD.SHL.U32 R0, R0, 0x20, RZ ;  /* 0x0000002000007824 */ /* 0x002fe400078e00ff */
[----:B---3--:R-:W-:Y:S01]  /*0090*/  IMAD.SHL.U32 R17, R12, 0x4, RZ ;  /* 0x000000040c117824 */ /* 0x008fe200078e00ff */
[----:B------:R-:W-:Y:S01]  /*00a0*/  SHF.R.U32.HI R3, RZ, 0x3, R12 ;  /* 0x00000003ff037819 */ /* 0x000fe2000001160c */
[----:B----4-:R-:W-:-:S03]  /*00b0*/  IMAD.SHL.U32 R2, R2, 0x20, RZ ;  /* 0x0000002002027824 */ /* 0x010fc600078e00ff */
[----:B------:R-:W-:Y:S02]  /*00c0*/  LOP3.LUT R13, R0, 0x1c, R17, 0xf8, !PT ;  /* 0x0000001c000d7812 */ /* 0x000fe400078ef811 */
[----:B------:R-:W-:Y:S02]  /*00d0*/  SGXT.U32 R3, R3, 0x4 ;  /* 0x000000040303781a */ /* 0x000fe40000000000 */
[----:B------:R-:W-:Y:S02]  /*00e0*/  ISETP.GE.AND P0, PT, R13, 0x40, PT ;  /* 0x000000400d00780c */ /* 0x000fe40003f06270 */
[----:B------:R-:W-:Y:S02]  /*00f0*/  LOP3.LUT R6, R2, R3, RZ, 0xfc, !PT ;  /* 0x0000000302067212 */ /* 0x000fe400078efcff */
[----:B------:R-:W-:Y:S02]  /*0100*/  LOP3.LUT R7, R2, 0x10, R3, 0xfe, !PT ;  /* 0x0000001002077812 */ /* 0x000fe400078efe03 */
[C---:B------:R-:W-:Y:S01]  /*0110*/  ISETP.LT.AND P1, PT, R6.reuse, 0x80, !P0 ;  /* 0x000000800600780c */ /* 0x040fe20004721270 */
[--C-:B------:R-:W-:Y:S01]  /*0120*/  IMAD R15, R6, 0x40, R13.reuse ;  /* 0x00000040060f7824 */ /* 0x100fe200078e020d */
[C---:B------:R-:W-:Y:S01]  /*0130*/  ISETP.LT.AND P0, PT, R7.reuse, 0x80, !P0 ;  /* 0x000000800700780c */ /* 0x040fe20004701270 */
[----:B------:R-:W-:-:S02]  /*0140*/  IMAD R19, R7, 0x40, R13 ;  /* 0x0000004007137824 */ /* 0x000fc400078e020d */
[----:B--2---:R-:W-:Y:S01]  /*0150*/  IMAD.WIDE R14, R15, 0x4, R4 ;  /* 0x000000040f0e7825 */ /* 0x004fe200078e0204 */
[----:B------:R-:W-:-:S03]  /*0160*/  CS2R R6, SRZ ;  /* 0x0000000000067805 */ /* 0x000fc6000001ff00 */
[----:B------:R-:W-:Y:S01]  /*0170*/  IMAD.WIDE R18, R19, 0x4, R4 ;  /* 0x0000000413127825 */ /* 0x000fe200078e0204 */
[----:B------:R-:W-:-:S03]  /*0180*/  CS2R R4, SRZ ;  /* 0x0000000000047805 */ /* 0x000fc6000001ff00 */
[----:B------:R1:W2:Y:S04]  /*0190*/  @P1 LDG.E.EL.128 R8, desc[UR6][R14.64] ;  /* 0x000000060e081981 */ /* 0x0002a8000c2e1d00 */
[----:B------:R3:W4:Y:S01]  /*01a0*/  @P0 LDG.E.EL.128 R4, desc[UR6][R18.64] ;  /* 0x0000000612040981 */ /* 0x000722000c2e1d00 */
[----:B------:R-:W5:Y:S01]  /*01b0*/  S2UR UR5, SR_CgaCtaId ;  /* 0x00000000000579c3 */ /* 0x000f620000008800 */
[----:B------:R-:W-:Y:S01]  /*01c0*/  IMAD.SHL.U32 R13, R12, 0x80, RZ ;  /* 0x000000800c0d7824 */ /* 0x000fe200078e00ff */
[----:B------:R-:W-:Y:S01]  /*01d0*/  UMOV UR4, 0x400 ;  /* 0x0000040000047882 */ /* 0x000fe20000000000 */
[----:B------:R-:W-:Y:S02]  /*01e0*/  SHF.R.U32.HI R12, RZ, 0x1, R12 ;  /* 0x00000001ff0c7819 */ /* 0x000fe4000001160c */
[----:B------:R-:W-:-:S02]  /*01f0*/  LOP3.LUT R2, R2, 0x1c, R17, 0xf8, !PT ;  /* 0x0000001c02027812 */ /* 0x000fc400078ef811 */
[----:B------:R-:W-:Y:S02]  /*0200*/  LOP3.LUT R16, R13, 0x380, RZ, 0xc0, !PT ;  /* 0x000003800d107812 */ /* 0x000fe400078ec0ff */
[----:B-1----:R-:W-:Y:S02]  /*0210*/  LOP3.LUT R15, R12, 0x3c, RZ, 0xc0, !PT ;  /* 0x0000003c0c0f7812 */ /* 0x002fe400078ec0ff */
[----:B------:R-:W-:Y:S02]  /*0220*/  SHF.R.U32.HI R14, RZ, 0x3, R16 ;  /* 0x00000003ff0e7819 */ /* 0x000fe40000011610 */
[C---:B------:R-:W-:Y:S02]  /*0230*/  LOP3.LUT R13, R16.reuse, R3, RZ, 0xfc, !PT ;  /* 0x00000003100d7212 */ /* 0x040fe400078efcff */
[C---:B------:R-:W-:Y:S02]  /*0240*/  LOP3.LUT R20, R16.reuse, 0x20, RZ, 0xfc, !PT ;  /* 0x0000002010147812 */ /* 0x040fe400078efcff */
[----:B------:R-:W-:-:S02]  /*0250*/  LOP3.LUT R22, R16, 0x40, RZ, 0xfc, !PT ;  /* 0x0000004010167812 */ /* 0x000fc400078efcff */
[----:B------:R-:W-:Y:S02]  /*0260*/  LOP3.LUT R14, R14, R16, R3, 0xfe, !PT ;  /* 0x000000100e0e7212 */ /* 0x000fe400078efe03 */
[----:B------:R-:W-:Y:S02]  /*0270*/  LOP3.LUT R16, R16, 0x60, RZ, 0xfc, !PT ;  /* 0x0000006010107812 */ /* 0x000fe400078efcff */
[-C--:B------:R-:W-:Y:S01]  /*0280*/  LEA.HI R20, R20, R13.reuse, RZ, 0x1d ;  /* 0x0000000d14147211 */ /* 0x080fe200078fe8ff */
[----:B-----5:R-:W-:Y:S01]  /*0290*/  UPRMT UR4, UR5, 0x654, UR4 ;  /* 0x0000065405047896 */ /* 0x020fe20008000004 */
[-C--:B------:R-:W-:Y:S02]  /*02a0*/  LEA.HI R22, R22, R13.reuse, RZ, 0x1d ;  /* 0x0000000d16167211 */ /* 0x080fe400078fe8ff */
[----:B------:R-:W-:Y:S02]  /*02b0*/  LEA.HI R13, R16, R13, RZ, 0x1d ;  /* 0x0000000d100d7211 */ /* 0x000fe400078fe8ff */
[----:B------:R-:W-:-:S02]  /*02c0*/  LOP3.LUT R16, R17, 0x1fc, RZ, 0xc0, !PT ;  /* 0x000001fc11107812 */ /* 0x000fc400078ec0ff */
[----:B---3--:R-:W-:Y:S02]  /*02d0*/  LEA R19, R14, UR4, 0x2 ;  /* 0x000000040e137c11 */ /* 0x008fe4000f8e10ff */
[----:B------:R-:W-:Y:S01]  /*02e0*/  LEA R20, R20, UR4, 0x2 ;  /* 0x0000000414147c11 */ /* 0x000fe2000f8e10ff */
[----:B------:R-:W-:Y:S01]  /*02f0*/  IMAD.IADD R15, R16, 0x1, R15 ;  /* 0x00000001100f7824 */ /* 0x000fe200078e020f */
[----:B------:R-:W-:Y:S02]  /*0300*/  LEA R21, R22, UR4, 0x2 ;  /* 0x0000000416157c11 */ /* 0x000fe4000f8e10ff */
[----:B------:R-:W-:Y:S02]  /*0310*/  LEA R18, R13, UR4, 0x2 ;  /* 0x000000040d127c11 */ /* 0x000fe4000f8e10ff */
[----:B------:R-:W-:Y:S02]  /*0320*/  LEA R15, R15, UR4, 0x2 ;  /* 0x000000040f0f7c11 */ /* 0x000fe4000f8e10ff */
[----:B------:R-:W-:-:S02]  /*0330*/  SHF.R.S32.HI R17, RZ, 0x1f, R2 ;  /* 0x0000001fff117819 */ /* 0x000fc40000011402 */
[----:B------:R-:W-:Y:S02]  /*0340*/  ISETP.GE.AND P0, PT, R2, 0x80, PT ;  /* 0x000000800200780c */ /* 0x000fe40003f06270 */
[----:B------:R-:W-:Y:S01]  /*0350*/  LEA.HI R17, R17, R2, RZ, 0x5 ;  /* 0x0000000211117211 */ /* 0x000fe200078f28ff */
[----:B--2---:R-:W-:Y:S04]  /*0360*/  STS [R19], R8 ;  /* 0x0000000813007388 */ /* 0x004fe80000000800 */
[----:B------:R1:W-:Y:S04]  /*0370*/  STS [R20+0x80], R9 ;  /* 0x0000800914007388 */ /* 0x0003e80000000800 */
[----:B------:R2:W-:Y:S04]  /*0380*/  STS [R21+0x100], R10 ;  /* 0x0001000a15007388 */ /* 0x0005e80000000800 */
[----:B------:R-:W-:Y:S01]  /*0390*/  STS [R18+0x180], R11 ;  /* 0x0001800b12007388 */ /* 0x000fe20000000800 */
[----:B-1----:R-:W1:Y:S03]  /*03a0*/  LDC.64 R8, c[0x0][0x218] ;  /* 0x00008600ff087b82 */ /* 0x002e660000000a00 */
[----:B----4-:R3:W-:Y:S01]  /*03b0*/  STS [R19+0x40], R4 ;  /* 0x0000400413007388 */ /* 0x0107e20000000800 */
[C---:B--2---:R-:W-:Y:S01]  /*03c0*/  IMAD.SHL.U32 R10, R17.reuse, 0x40, RZ ;  /* 0x00000040110a7824 */ /* 0x044fe200078e00ff */
[----:B------:R-:W-:-:S02]  /*03d0*/  LOP3.LUT R17, R17, 0xffffffe0, RZ, 0xc0, !PT ;  /* 0xffffffe011117812 */ /* 0x000fc400078ec0ff */
[----:B------:R2:W-:Y:S02]  /*03e0*/  STS [R20+0xc0], R5 ;  /* 0x0000c00514007388 */ /* 0x0005e40000000800 */
[----:B------:R-:W-:Y:S02]  /*03f0*/  LOP3.LUT R10, R10, 0xfffff800, RZ, 0xc0, !PT ;  /* 0xfffff8000a0a7812 */ /* 0x000fe400078ec0ff */
[----:B------:R-:W-:Y:S01]  /*0400*/  STS [R21+0x140], R6 ;  /* 0x0001400615007388 */ /* 0x000fe20000000800 */
[----:B---3--:R-:W-:-:S03]  /*0410*/  LOP3.LUT R4, R0, R3, RZ, 0xfc, !PT ;  /* 0x0000000300047212 */ /* 0x008fc600078efcff */
[----:B------:R-:W-:Y:S01]  /*0420*/  STS [R18+0x1c0], R7 ;  /* 0x0001c00712007388 */ /* 0x000fe20000000800 */
[----:B------:R-:W-:Y:S02]  /*0430*/  LOP3.LUT R0, R0, 0x10, R3, 0xfe, !PT ;  /* 0x0000001000007812 */ /* 0x000fe400078efe03 */
[----:B--2---:R-:W-:Y:S01]  /*0440*/  LOP3.LUT R5, R16, 0x200, RZ, 0xfc, !PT ;  /* 0x0000020010057812 */ /* 0x004fe200078efcff */
[----:B------:R-:W-:Y:S01]  /*0450*/  BAR.SYNC.DEFER_BLOCKING 0x0 ;  /* 0x0000000000007b1d */ /* 0x000fe20000010000 */
[----:B------:R-:W-:Y:S02]  /*0460*/  IADD3 R17, R10, R2, -R17 ;  /* 0x000000020a117210 */ /* 0x000fe40007ffe811 */
[----:B------:R-:W-:Y:S02]  /*0470*/  SHF.R.U32.HI R5, RZ, 0x3, R5 ;  /* 0x00000003ff057819 */ /* 0x000fe40000011605 */
[C---:B------:R-:W-:Y:S01]  /*0480*/  ISETP.LT.AND P1, PT, R4.reuse, 0x40, !P0 ;  /* 0x000000400400780c */ /* 0x040fe20004721270 */
[----:B------:R-:W-:Y:S01]  /*0490*/  IMAD R3, R4, 0x20, R17 ;  /* 0x0000002004037824 */ /* 0x000fe200078e0211 */
[----:B------:R-:W-:-:S02]  /*04a0*/  ISETP.LT.AND P0, PT, R0, 0x40, !P0 ;  /* 0x000000400000780c */ /* 0x000fc40004701270 */
[----:B------:R-:W-:Y:S01]  /*04b0*/  LOP3.LUT R5, R5, 0x7c, RZ, 0xc0, !PT ;  /* 0x0000007c05057812 */ /* 0x000fe200078ec0ff */
[----:B-1----:R-:W-:-:S04]  /*04c0*/  IMAD.WIDE R2, R3, 0x4, R8 ;  /* 0x0000000403027825 */ /* 0x002fc800078e0208 */
[----:B------:R-:W-:-:S05]  /*04d0*/  IMAD.IADD R5, R16, 0x1, R5 ;  /* 0x0000000110057824 */ /* 0x000fca00078e0205 */
[----:B------:R-:W-:Y:S01]  /*04e0*/  LEA R5, R5, UR4, 0x2 ;  /* 0x0000000405057c11 */ /* 0x000fe2000f8e10ff */
[----:B------:R-:W1:Y:S04]  /*04f0*/  LDS.128 R12, [R15] ;  /* 0x000000000f0c7984 */ /* 0x000e680000000c00 */
[----:B-1----:R1:W-:Y:S01]  /*0500*/  @P1 STG.E.128 desc[UR6][R2.64], R12 ;  /* 0x0000000c02001986 */ /* 0x0023e2000c101d06 */
[----:B------:R-:W-:Y:S05]  /*0510*/  @!P0 EXIT ;  /* 0x000000000000894d */ /* 0x000fea0003800000 */
[----:B------:R-:W0:Y:S01]  /*0520*/  LDS.128 R4, [R5+0x800] ;  /* 0x0008000005047984 */ /* 0x000e220000000c00 */
[----:B------:R-:W-:-:S04]  /*0530*/  IMAD R17, R0, 0x20, R17 ;  /* 0x0000002000117824 */ /* 0x000fc800078e0211 */
[----:B------:R-:W-:-:S05]  /*0540*/  IMAD.WIDE R8, R17, 0x4, R8 ;  /* 0x0000000411087825 */ /* 0x000fca00078e0208 */
[----:B0-----:R-:W-:Y:S01]  /*0550*/  STG.E.128 desc[UR6][R8.64], R4 ;  /* 0x0000000408007986 */ /* 0x001fe2000c101d06 */
[----:B------:R-:W-:Y:S05]  /*0560*/  EXIT ;  /* 0x000000000000794d */ /* 0x000fea0003800000 */
.L_x_0:
[----:B------:R-:W-:-:S00]  /*0570*/  BRA `(.L_x_0) ;  /* 0xfffffffc00fc7947 */ /* 0x000fc0000383ffff */
[----:B------:R-:W-:-:S00]  /*0580*/  NOP ;  /* 0x0000000000007918 */ /* 0x000fc00000000000 */
[----:B------:R-:W-:-:S00]  /*0590*/  NOP ;  /* 0x0000000000007918 */ /* 0x000fc00000000000 */
[----:B------:R-:W-:-:S00]  /*05a0*/  NOP ;  /* 0x0000000000007918 */ /* 0x000fc00000000000 */
[----:B------:R-:W-:-:S00]  /*05b0*/  NOP ;  /* 0x0000000000007918 */ /* 0x000fc00000000000 */
[----:B------:R-:W-:-:S00]  /*05c0*/  NOP ;  /* 0x0000000000007918 */ /* 0x000fc00000000000 */
[----:B------:R-:W-:-:S00]  /*05d0*/  NOP ;  /* 0x0000000000007918 */ /* 0x000fc00000000000 */
[----:B------:R-:W-:-:S00]  /*05e0*/  NOP ;  /* 0x0000000000007918 */ /* 0x000fc00000000000 */
[----:B------:R-:W-:-:S00]  /*05f0*/  NOP ;  /* 0x0000000000007918 */ /* 0x000fc00000000000 */
.L_x_1:


//--------------------- .nv.shared.triton_poi_fused_convolution_15 --------------------------
	.section	.nv.shared.triton_poi_fused_convolution_15,"aw",@nobits
	.sectionflags	@""
	.align	16
	.zero		1024


//--------------------- .nv.constant0.triton_poi_fused_convolution_15 --------------------------
	.section	.nv.constant0.triton_poi_fused_convolution_15,"a",@progbits
	.sectionflags	@""
	.align	4
.nv.constant0.triton_poi_fused_convolution_15:
	.zero		552
